	.headerflags	@"EF_CUDA_TEXMODE_UNIFIED EF_CUDA_64BIT_ADDRESS EF_CUDA_ACCELERATORS EF_CUDA_SM90 EF_CUDA_VIRTUAL_SM(EF_CUDA_SM90)"
	.elftype	@"ET_EXEC"


//--------------------- .nv.info                  --------------------------
	.section	.nv.info,"",@"SHT_CUDA_INFO"
	.align	4


	//----- nvinfo : EIATTR_REGCOUNT
	.align		4
        /*0000*/ 	.byte	0x04, 0x2f
        /*0002*/ 	.short	(.L_3 - .L_2)
	.align		4
.L_2:
        /*0004*/ 	.word	index@(triton_poi_fused__native_batch_norm_legit_no_training_mul_softplus_tanh_27)
        /*0008*/ 	.word	0x0000001e


	//----- nvinfo : EIATTR_MIN_STACK_SIZE
	.align		4
.L_3:
        /*000c*/ 	.byte	0x04, 0x12
        /*000e*/ 	.short	(.L_5 - .L_4)
	.align		4
.L_4:
        /*0010*/ 	.word	index@(triton_poi_fused__native_batch_norm_legit_no_training_mul_softplus_tanh_27)
        /*0014*/ 	.word	0x00000000


	//----- nvinfo : EIATTR_FRAME_SIZE
	.align		4
.L_5:
        /*0018*/ 	.byte	0x04, 0x11
        /*001a*/ 	.short	(.L_7 - .L_6)
	.align		4
.L_6:
        /*001c*/ 	.word	index@(triton_poi_fused__native_batch_norm_legit_no_training_mul_softplus_tanh_27)
        /*0020*/ 	.word	0x00000000


	//----- nvinfo : EIATTR_MIN_STACK_SIZE
	.align		4
.L_7:
        /*0024*/ 	.byte	0x04, 0x12
        /*0026*/ 	.short	(.L_9 - .L_8)
	.align		4
.L_8:
        /*0028*/ 	.word	index@(triton_poi_fused__native_batch_norm_legit_no_training_mul_softplus_tanh_27)
        /*002c*/ 	.word	0x00000000
.L_9:


//--------------------- .nv.info.triton_poi_fused__native_batch_norm_legit_no_training_mul_softplus_tanh_27 --------------------------
	.section	.nv.info.triton_poi_fused__native_batch_norm_legit_no_training_mul_softplus_tanh_27,"",@"SHT_CUDA_INFO"
	.sectionflags	@""
	.align	4


	//----- nvinfo : EIATTR_CUDA_API_VERSION
	.align		4
        /*0000*/ 	.byte	0x04, 0x37
        /*0002*/ 	.short	(.L_11 - .L_10)
.L_10:
        /*0004*/ 	.word	0x0000007c


	//----- nvinfo : EIATTR_KPARAM_INFO
	.align		4
.L_11:
        /*0008*/ 	.byte	0x04, 0x17
        /*000a*/ 	.short	(.L_13 - .L_12)
.L_12:
        /*000c*/ 	.word	0x00000000
        /*0010*/ 	.short	0x0007
        /*0012*/ 	.short	0x0034
        /*0014*/ 	.byte	0x00, 0xf0, 0x11, 0x00


	//----- nvinfo : EIATTR_KPARAM_INFO
	.align		4
.L_13:
        /*0018*/ 	.byte	0x04, 0x17
        /*001a*/ 	.short	(.L_15 - .L_14)
.L_14:
        /*001c*/ 	.word	0x00000000
        /*0020*/ 	.short	0x0006
        /*0022*/ 	.short	0x0030
        /*0024*/ 	.byte	0x00, 0xf0, 0x11, 0x00


	//----- nvinfo : EIATTR_KPARAM_INFO
	.align		4
.L_15:
        /*0028*/ 	.byte	0x04, 0x17
        /*002a*/ 	.short	(.L_17 - .L_16)
.L_16:
        /*002c*/ 	.word	0x00000000
        /*0030*/ 	.short	0x0005
        /*0032*/ 	.short	0x0028
        /*0034*/ 	.byte	0x00, 0xf4, 0x21, 0x00


	//----- nvinfo : EIATTR_KPARAM_INFO
	.align		4
.L_17:
        /*0038*/ 	.byte	0x04, 0x17
        /*003a*/ 	.short	(.L_19 - .L_18)
.L_18:
        /*003c*/ 	.word	0x00000000
        /*0040*/ 	.short	0x0004
        /*0042*/ 	.short	0x0020
        /*0044*/ 	.byte	0x00, 0xf4, 0x21, 0x00


	//----- nvinfo : EIATTR_KPARAM_INFO
	.align		4
.L_19:
        /*0048*/ 	.byte	0x04, 0x17
        /*004a*/ 	.short	(.L_21 - .L_20)
.L_20:
        /*004c*/ 	.word	0x00000000
        /*0050*/ 	.short	0x0003
        /*0052*/ 	.short	0x0018
        /*0054*/ 	.byte	0x00, 0xf4, 0x21, 0x00


	//----- nvinfo : EIATTR_KPARAM_INFO
	.align		4
.L_21:
        /*0058*/ 	.byte	0x04, 0x17
        /*005a*/ 	.short	(.L_23 - .L_22)
.L_22:
        /*005c*/ 	.word	0x00000000
        /*0060*/ 	.short	0x0002
        /*0062*/ 	.short	0x0010
        /*0064*/ 	.byte	0x00, 0xf4, 0x21, 0x00


	//----- nvinfo : EIATTR_KPARAM_INFO
	.align		4
.L_23:
        /*0068*/ 	.byte	0x04, 0x17
        /*006a*/ 	.short	(.L_25 - .L_24)
.L_24:
        /*006c*/ 	.word	0x00000000
        /*0070*/ 	.short	0x0001
        /*0072*/ 	.short	0x0008
        /*0074*/ 	.byte	0x00, 0xf4, 0x21, 0x00


	//----- nvinfo : EIATTR_KPARAM_INFO
	.align		4
.L_25:
        /*0078*/ 	.byte	0x04, 0x17
        /*007a*/ 	.short	(.L_27 - .L_26)
.L_26:
        /*007c*/ 	.word	0x00000000
        /*0080*/ 	.short	0x0000
        /*0082*/ 	.short	0x0000
        /*0084*/ 	.byte	0x00, 0xf4, 0x21, 0x00


	//----- nvinfo : EIATTR_SPARSE_MMA_MASK
	.align		4
.L_27:
        /*0088*/ 	.byte	0x03, 0x50
        /*008a*/ 	.short	0x0000


	//----- nvinfo : EIATTR_MAXREG_COUNT
	.align		4
        /*008c*/ 	.byte	0x03, 0x1b
        /*008e*/ 	.short	0x00ff


	//----- nvinfo : EIATTR_EXIT_INSTR_OFFSETS
	.align		4
        /*0090*/ 	.byte	0x04, 0x1c
        /*0092*/ 	.short	(.L_29 - .L_28)


	//   ....[0]....
.L_28:
        /*0094*/ 	.word	0x00001490


	//   ....[1]....
        /*0098*/ 	.word	0x00001560


	//----- nvinfo : EIATTR_REQNTID
	.align		4
.L_29:
        /*009c*/ 	.byte	0x04, 0x10
        /*009e*/ 	.short	(.L_31 - .L_30)
.L_30:
        /*00a0*/ 	.word	0x00000080
        /*00a4*/ 	.word	0x00000001
        /*00a8*/ 	.word	0x00000001


	//----- nvinfo : EIATTR_CRS_STACK_SIZE
	.align		4
.L_31:
        /*00ac*/ 	.byte	0x04, 0x1e
        /*00ae*/ 	.short	(.L_33 - .L_32)
.L_32:
        /*00b0*/ 	.word	0x00000000


	//----- nvinfo : EIATTR_CBANK_PARAM_SIZE
	.align		4
.L_33:
        /*00b4*/ 	.byte	0x03, 0x19
        /*00b6*/ 	.short	0x0038


	//----- nvinfo : EIATTR_PARAM_CBANK
	.align		4
        /*00b8*/ 	.byte	0x04, 0x0a
        /*00ba*/ 	.short	(.L_35 - .L_34)
	.align		4
.L_34:
        /*00bc*/ 	.word	index@(.nv.constant0.triton_poi_fused__native_batch_norm_legit_no_training_mul_softplus_tanh_27)
        /*00c0*/ 	.short	0x0210
        /*00c2*/ 	.short	0x0038


	//----- nvinfo : EIATTR_SW_WAR
	.align		4
.L_35:
        /*00c4*/ 	.byte	0x04, 0x36
        /*00c6*/ 	.short	(.L_37 - .L_36)
.L_36:
        /*00c8*/ 	.word	0x00000008
.L_37:


//--------------------- .nv.callgraph             --------------------------
	.section	.nv.callgraph,"",@"SHT_CUDA_CALLGRAPH"
	.align	4
	.sectionentsize	8
	.align		4
        /*0000*/ 	.word	0x00000000
	.align		4
        /*0004*/ 	.word	0xffffffff
	.align		4
        /*0008*/ 	.word	0x00000000
	.align		4
        /*000c*/ 	.word	0xfffffffe
	.align		4
        /*0010*/ 	.word	0x00000000
	.align		4
        /*0014*/ 	.word	0xfffffffd
	.align		4
        /*0018*/ 	.word	0x00000000
	.align		4
        /*001c*/ 	.word	0xfffffffc


//--------------------- .nv.constant4             --------------------------
	.section	.nv.constant4,"a",@progbits
	.align	8
	.align		8
.nv.constant4:
        /*0000*/ 	.dword	_$_str
	.align		8
        /*0008*/ 	.dword	_$_str_$_2


//--------------------- .text.triton_poi_fused__native_batch_norm_legit_no_training_mul_softplus_tanh_27 --------------------------
	.section	.text.triton_poi_fused__native_batch_norm_legit_no_training_mul_softplus_tanh_27,"ax",@progbits
	.sectionflags	@"SHF_BARRIERS=1"
	.align	128
        .global         triton_poi_fused__native_batch_norm_legit_no_training_mul_softplus_tanh_27
        .type           triton_poi_fused__native_batch_norm_legit_no_training_mul_softplus_tanh_27,@function
        .size           triton_poi_fused__native_batch_norm_legit_no_training_mul_softplus_tanh_27,(.L_x_21 - triton_poi_fused__native_batch_norm_legit_no_training_mul_softplus_tanh_27)
        .other          triton_poi_fused__native_batch_norm_legit_no_training_mul_softplus_tanh_27,@"STO_CUDA_ENTRY STV_DEFAULT"
triton_poi_fused__native_batch_norm_legit_no_training_mul_softplus_tanh_27:
.text.triton_poi_fused__native_batch_norm_legit_no_training_mul_softplus_tanh_27:
[----:B------:R-:W0:Y:S01]  /*0000*/  LDC R1, c[0x0][0x28] ;  /* 0x00000a00ff017b82 */ /* 0x000e220000000800 */
[----:B------:R-:W1:Y:S07]  /*0010*/  S2R R6, SR_CTAID.X ;  /* 0x0000000000067919 */ /* 0x000e6e0000002500 */
[----:B------:R-:W2:Y:S01]  /*0020*/  LDC.64 R4, c[0x0][0x220] ;  /* 0x00008800ff047b82 */ /* 0x000ea20000000a00 */
[----:B------:R-:W-:Y:S01]  /*0030*/  CS2R R12, SRZ ;  /* 0x00000000000c7805 */ /* 0x000fe2000001ff00 */
[----:B------:R-:W-:Y:S01]  /*0040*/  ULDC.64 UR6, c[0x0][0x208] ;  /* 0x0000820000067ab9 */ /* 0x000fe20000000a00 */
[----:B------:R-:W3:Y:S01]  /*0050*/  S2R R7, SR_TID.X ;  /* 0x0000000000077919 */ /* 0x000ee20000002100 */
[----:B------:R-:W4:Y:S04]  /*0060*/  S2R R8, SR_CTAID.Y ;  /* 0x0000000000087919 */ /* 0x000f280000002600 */
[----:B------:R-:W5:Y:S08]  /*0070*/  LDC.64 R20, c[0x0][0x210] ;  /* 0x00008400ff147b82 */ /* 0x000f700000000a00 */
[----:B------:R-:W4:Y:S08]  /*0080*/  LDC.64 R2, c[0x0][0x218] ;  /* 0x00008600ff027b82 */ /* 0x000f300000000a00 */
[----:B------:R-:W5:Y:S01]  /*0090*/  LDC.64 R16, c[0x0][0x228] ;  /* 0x00008a00ff107b82 */ /* 0x000f620000000a00 */
[----:B-1----:R-:W-:-:S07]  /*00a0*/  SHF.L.U32 R6, R6, 0x1, RZ ;  /* 0x0000000106067819 */ /* 0x002fce00000006ff */
[----:B------:R-:W1:Y:S01]  /*00b0*/  LDC.64 R18, c[0x0][0x230] ;  /* 0x00008c00ff127b82 */ /* 0x000e620000000a00 */
[C---:B------:R-:W-:Y:S01]  /*00c0*/  ISETP.GE.AND P2, PT, R6.reuse, 0x100, PT ;  /* 0x000001000600780c */ /* 0x040fe20003f46270 */
[----:B--2---:R-:W-:-:S12]  /*00d0*/  IMAD.WIDE R4, R6, 0x4, R4 ;  /* 0x0000000406047825 */ /* 0x004fd800078e0204 */
[----:B------:R2:W5:Y:S01]  /*00e0*/  @!P2 LDG.E.EL.64 R12, desc[UR6][R4.64] ;  /* 0x00000006040ca981 */ /* 0x000562000c2e1b00 */
[----:B---3--:R-:W-:Y:S02]  /*00f0*/  LOP3.LUT R9, R7, 0x7f, RZ, 0xc0, !PT ;  /* 0x0000007f07097812 */ /* 0x008fe400078ec0ff */
[----:B------:R-:W-:Y:S01]  /*0100*/  CS2R R14, SRZ ;  /* 0x00000000000e7805 */ /* 0x000fe2000001ff00 */
[----:B0---4-:R-:W-:Y:S01]  /*0110*/  IMAD.WIDE R24, R6, 0x4, R2 ;  /* 0x0000000406187825 */ /* 0x011fe200078e0202 */
[----:B------:R-:W-:-:S04]  /*0120*/  PRMT R11, R9, 0x6540, R8 ;  /* 0x00006540090b7816 */ /* 0x000fc80000000008 */
[C---:B------:R-:W-:Y:S02]  /*0130*/  ISETP.LT.AND P0, PT, R11.reuse, 0x100, !P2 ;  /* 0x000001000b00780c */ /* 0x040fe40005701270 */
[C---:B------:R-:W-:Y:S02]  /*0140*/  LOP3.LUT R27, R11.reuse, 0x80, RZ, 0xfc, !PT ;  /* 0x000000800b1b7812 */ /* 0x040fe400078efcff */
[-C--:B------:R-:W-:Y:S02]  /*0150*/  LEA R23, R11, R6.reuse, 0x8 ;  /* 0x000000060b177211 */ /* 0x080fe400078e40ff */
[----:B------:R-:W-:Y:S02]  /*0160*/  CS2R R10, SRZ ;  /* 0x00000000000a7805 */ /* 0x000fe4000001ff00 */
[C---:B------:R-:W-:Y:S02]  /*0170*/  ISETP.LT.AND P1, PT, R27.reuse, 0x100, !P2 ;  /* 0x000001001b00780c */ /* 0x040fe40005721270 */
[----:B--2---:R-:W-:Y:S01]  /*0180*/  LEA R5, R27, R6, 0x8 ;  /* 0x000000061b057211 */ /* 0x004fe200078e40ff */
[----:B-----5:R-:W-:Y:S01]  /*0190*/  IMAD.WIDE R22, R23, 0x4, R20 ;  /* 0x0000000417167825 */ /* 0x020fe200078e0214 */
[----:B------:R-:W2:Y:S03]  /*01a0*/  @!P2 LDG.E.EL.64 R10, desc[UR6][R24.64] ;  /* 0x00000006180aa981 */ /* 0x000ea6000c2e1b00 */
[----:B------:R-:W-:Y:S01]  /*01b0*/  IMAD.WIDE R26, R6, 0x4, R16 ;  /* 0x00000004061a7825 */ /* 0x000fe200078e0210 */
[----:B------:R-:W-:Y:S01]  /*01c0*/  CS2R R16, SRZ ;  /* 0x0000000000107805 */ /* 0x000fe2000001ff00 */
[----:B------:R0:W2:Y:S02]  /*01d0*/  @P0 LDG.E.64 R14, desc[UR6][R22.64] ;  /* 0x00000006160e0981 */ /* 0x0000a4000c1e1b00 */
[----:B------:R-:W-:Y:S01]  /*01e0*/  IMAD.WIDE R20, R5, 0x4, R20 ;  /* 0x0000000405147825 */ /* 0x000fe200078e0214 */
[----:B------:R-:W-:-:S02]  /*01f0*/  CS2R R2, SRZ ;  /* 0x0000000000027805 */ /* 0x000fc4000001ff00 */
[----:B------:R-:W-:Y:S02]  /*0200*/  CS2R R4, SRZ ;  /* 0x0000000000047805 */ /* 0x000fe4000001ff00 */
[----:B------:R-:W3:Y:S01]  /*0210*/  @P1 LDG.E.64 R16, desc[UR6][R20.64] ;  /* 0x0000000614101981 */ /* 0x000ee2000c1e1b00 */
[----:B-1----:R-:W-:-:S03]  /*0220*/  IMAD.WIDE R18, R6, 0x4, R18 ;  /* 0x0000000406127825 */ /* 0x002fc600078e0212 */
[----:B------:R-:W4:Y:S04]  /*0230*/  @!P2 LDG.E.EL.64 R2, desc[UR6][R26.64] ;  /* 0x000000061a02a981 */ /* 0x000f28000c2e1b00 */
[----:B------:R1:W4:Y:S01]  /*0240*/  @!P2 LDG.E.EL.64 R4, desc[UR6][R18.64] ;  /* 0x000000061204a981 */ /* 0x000322000c2e1b00 */
[----:B------:R-:W-:Y:S01]  /*0250*/  HFMA2.MMA R0, -RZ, RZ, 1.625, 0 ;  /* 0x3e800000ff007435 */ /* 0x000fe200000001ff */
[----:B------:R-:W-:Y:S01]  /*0260*/  BSSY B0, `(.L_x_0) ;  /* 0x0000091000007945 */ /* 0x000fe20003800000 */
[----:B------:R-:W-:Y:S01]  /*0270*/  FADD R12, R12, 9.9999997473787516356e-06 ;  /* 0x3727c5ac0c0c7421 */ /* 0x000fe20000000000 */
[----:B------:R-:W-:-:S03]  /*0280*/  FADD R13, R13, 9.9999997473787516356e-06 ;  /* 0x3727c5ac0d0d7421 */ /* 0x000fc60000000000 */
[----:B0-----:R-:W0:Y:S08]  /*0290*/  MUFU.SQRT R22, R12 ;  /* 0x0000000c00167308 */ /* 0x001e300000002000 */
[----:B------:R-:W5:Y:S01]  /*02a0*/  MUFU.SQRT R23, R13 ;  /* 0x0000000d00177308 */ /* 0x000f620000002000 */
[C---:B0-----:R-:W-:Y:S02]  /*02b0*/  FSETP.GT.AND P0, PT, R22.reuse, 8.50705917302346158658e+37, PT ;  /* 0x7e8000001600780b */ /* 0x041fe40003f04000 */
[----:B------:R-:W-:-:S02]  /*02c0*/  FSETP.GEU.AND P2, PT, R22, 1.175494350822287508e-38, PT ;  /* 0x008000001600780b */ /* 0x000fc40003f4e000 */
[C---:B-----5:R-:W-:Y:S02]  /*02d0*/  FSETP.GT.AND P1, PT, R23.reuse, 8.50705917302346158658e+37, PT ;  /* 0x7e8000001700780b */ /* 0x060fe40003f24000 */
[----:B------:R-:W-:-:S07]  /*02e0*/  FSETP.GEU.AND P3, PT, R23, 1.175494350822287508e-38, PT ;  /* 0x008000001700780b */ /* 0x000fce0003f6e000 */
[----:B------:R-:W-:-:S04]  /*02f0*/  @P0 FMUL R22, R22, 0.25 ;  /* 0x3e80000016160820 */ /* 0x000fc80000400000 */
[----:B------:R-:W-:Y:S01]  /*0300*/  @!P2 FMUL R22, R22, 16777216 ;  /* 0x4b8000001616a820 */ /* 0x000fe20000400000 */
[----:B------:R-:W-:-:S05]  /*0310*/  @P1 FMUL R23, R23, 0.25 ;  /* 0x3e80000017171820 */ /* 0x000fca0000400000 */
[----:B------:R-:W0:Y:S01]  /*0320*/  MUFU.RCP R22, R22 ;  /* 0x0000001600167308 */ /* 0x000e220000001000 */
[----:B------:R-:W-:Y:S01]  /*0330*/  @!P3 FMUL R23, R23, 16777216 ;  /* 0x4b8000001717b820 */ /* 0x000fe20000400000 */
[----:B------:R-:W-:-:S06]  /*0340*/  FSEL R13, R0, 1, P0 ;  /* 0x3f800000000d7808 */ /* 0x000fcc0000000000 */
[----:B------:R-:W5:Y:S01]  /*0350*/  MUFU.RCP R23, R23 ;  /* 0x0000001700177308 */ /* 0x000f620000001000 */
[----:B------:R-:W-:Y:S01]  /*0360*/  @!P2 FMUL R13, R13, 16777216 ;  /* 0x4b8000000d0da820 */ /* 0x000fe20000400000 */
[----:B------:R-:W-:Y:S01]  /*0370*/  FSEL R12, R0, 1, P1 ;  /* 0x3f800000000c7808 */ /* 0x000fe20000800000 */
[----:B--2---:R-:W-:Y:S02]  /*0380*/  FADD R14, -R10, R14 ;  /* 0x0000000e0a0e7221 */ /* 0x004fe40000000100 */
[----:B0-----:R-:W-:Y:S02]  /*0390*/  FMUL R13, R22, R13 ;  /* 0x0000000d160d7220 */ /* 0x001fe40000400000 */
[----:B------:R-:W-:Y:S01]  /*03a0*/  @!P3 FMUL R12, R12, 16777216 ;  /* 0x4b8000000c0cb820 */ /* 0x000fe20000400000 */
[C---:B------:R-:W-:Y:S01]  /*03b0*/  FADD R15, -R11.reuse, R15 ;  /* 0x0000000f0b0f7221 */ /* 0x040fe20000000100 */
[----:B-1----:R-:W-:Y:S01]  /*03c0*/  FMUL R19, R14, R13 ;  /* 0x0000000d0e137220 */ /* 0x002fe20000400000 */
[----:B---3--:R-:W-:Y:S01]  /*03d0*/  FADD R16, -R10, R16 ;  /* 0x000000100a107221 */ /* 0x008fe20000000100 */
[----:B------:R-:W-:Y:S01]  /*03e0*/  FADD R17, -R11, R17 ;  /* 0x000000110b117221 */ /* 0x000fe20000000100 */
[----:B-----5:R-:W-:-:S02]  /*03f0*/  FMUL R14, R23, R12 ;  /* 0x0000000c170e7220 */ /* 0x020fc40000400000 */
[----:B------:R-:W-:Y:S02]  /*0400*/  FMUL R13, R16, R13 ;  /* 0x0000000d100d7220 */ /* 0x000fe40000400000 */
[-C--:B------:R-:W-:Y:S01]  /*0410*/  FMUL R10, R15, R14.reuse ;  /* 0x0000000e0f0a7220 */ /* 0x080fe20000400000 */
[----:B------:R-:W-:Y:S01]  /*0420*/  FMUL R14, R17, R14 ;  /* 0x0000000e110e7220 */ /* 0x000fe20000400000 */
[-CC-:B----4-:R-:W-:Y:S01]  /*0430*/  FFMA R12, R19, R2.reuse, R4.reuse ;  /* 0x00000002130c7223 */ /* 0x190fe20000000004 */
[----:B------:R-:W-:Y:S01]  /*0440*/  FFMA R2, R13, R2, R4 ;  /* 0x000000020d027223 */ /* 0x000fe20000000004 */
[-CC-:B------:R-:W-:Y:S01]  /*0450*/  FFMA R10, R10, R3.reuse, R5.reuse ;  /* 0x000000030a0a7223 */ /* 0x180fe20000000005 */
[----:B------:R-:W-:Y:S01]  /*0460*/  FFMA R3, R14, R3, R5 ;  /* 0x000000030e037223 */ /* 0x000fe20000000005 */
[----:B------:R-:W-:Y:S01]  /*0470*/  FMUL R15, R12, 1.4426950216293334961 ;  /* 0x3fb8aa3b0c0f7820 */ /* 0x000fe20000400000 */
[----:B------:R-:W-:Y:S01]  /*0480*/  FMUL R14, R2, 1.4426950216293334961 ;  /* 0x3fb8aa3b020e7820 */ /* 0x000fe20000400000 */
[----:B------:R-:W-:Y:S01]  /*0490*/  FMUL R16, R10, 1.4426950216293334961 ;  /* 0x3fb8aa3b0a107820 */ /* 0x000fe20000400000 */
[----:B------:R-:W-:-:S02]  /*04a0*/  FMUL R17, R3, 1.4426950216293334961 ;  /* 0x3fb8aa3b03117820 */ /* 0x000fc40000400000 */
[----:B------:R-:W-:Y:S02]  /*04b0*/  FSETP.GEU.AND P0, PT, R15, -126, PT ;  /* 0xc2fc00000f00780b */ /* 0x000fe40003f0e000 */
[----:B------:R-:W-:Y:S02]  /*04c0*/  FSETP.GEU.AND P1, PT, R16, -126, PT ;  /* 0xc2fc00001000780b */ /* 0x000fe40003f2e000 */
[----:B------:R-:W-:Y:S02]  /*04d0*/  FSETP.GEU.AND P2, PT, R14, -126, PT ;  /* 0xc2fc00000e00780b */ /* 0x000fe40003f4e000 */
[----:B------:R-:W-:-:S07]  /*04e0*/  FSETP.GEU.AND P3, PT, R17, -126, PT ;  /* 0xc2fc00001100780b */ /* 0x000fce0003f6e000 */
[----:B------:R-:W-:Y:S02]  /*04f0*/  @!P0 FMUL R15, R15, 0.5 ;  /* 0x3f0000000f0f8820 */ /* 0x000fe40000400000 */
[----:B------:R-:W-:Y:S02]  /*0500*/  @!P1 FMUL R16, R16, 0.5 ;  /* 0x3f00000010109820 */ /* 0x000fe40000400000 */
[----:B------:R-:W-:Y:S02]  /*0510*/  @!P2 FMUL R14, R14, 0.5 ;  /* 0x3f0000000e0ea820 */ /* 0x000fe40000400000 */
[----:B------:R-:W-:Y:S01]  /*0520*/  @!P3 FMUL R17, R17, 0.5 ;  /* 0x3f0000001111b820 */ /* 0x000fe20000400000 */
[----:B------:R-:W0:Y:S08]  /*0530*/  MUFU.EX2 R5, R16 ;  /* 0x0000001000057308 */ /* 0x000e300000000800 */
[----:B------:R-:W1:Y:S08]  /*0540*/  MUFU.EX2 R4, R15 ;  /* 0x0000000f00047308 */ /* 0x000e700000000800 */
[----:B------:R-:W2:Y:S08]  /*0550*/  MUFU.EX2 R11, R14 ;  /* 0x0000000e000b7308 */ /* 0x000eb00000000800 */
[----:B------:R-:W3:Y:S01]  /*0560*/  MUFU.EX2 R13, R17 ;  /* 0x00000011000d7308 */ /* 0x000ee20000000800 */
[----:B0-----:R-:W-:Y:S01]  /*0570*/  @!P1 FMUL R5, R5, R5 ;  /* 0x0000000505059220 */ /* 0x001fe20000400000 */
[----:B-1----:R-:W-:Y:S01]  /*0580*/  @!P0 FMUL R4, R4, R4 ;  /* 0x0000000404048220 */ /* 0x002fe20000400000 */
[----:B--2---:R-:W-:-:S02]  /*0590*/  @!P2 FMUL R11, R11, R11 ;  /* 0x0000000b0b0ba220 */ /* 0x004fc40000400000 */
[----:B------:R-:W-:Y:S01]  /*05a0*/  FADD.FTZ.RZ R18, R5, 1 ;  /* 0x3f80000005127421 */ /* 0x000fe2000001c000 */
[----:B------:R-:W-:Y:S01]  /*05b0*/  FADD.FTZ.RZ R15, R4, 1 ;  /* 0x3f800000040f7421 */ /* 0x000fe2000001c000 */
[----:B------:R-:W-:Y:S01]  /*05c0*/  FADD.FTZ.RZ R16, R11, 1 ;  /* 0x3f8000000b107421 */ /* 0x000fe2000001c000 */
[----:B---3--:R-:W-:-:S04]  /*05d0*/  @!P3 FMUL R13, R13, R13 ;  /* 0x0000000d0d0db220 */ /* 0x008fc80000400000 */
[----:B------:R-:W-:Y:S01]  /*05e0*/  FADD.FTZ.RZ R19, R13, 1 ;  /* 0x3f8000000d137421 */ /* 0x000fe2000001c000 */
[----:B------:R-:W-:Y:S02]  /*05f0*/  IADD3 R14, R18, -0x3f400000, RZ ;  /* 0xc0c00000120e7810 */ /* 0x000fe40007ffe0ff */
[----:B------:R-:W-:Y:S02]  /*0600*/  IADD3 R15, R15, -0x3f400000, RZ ;  /* 0xc0c000000f0f7810 */ /* 0x000fe40007ffe0ff */
[----:B------:R-:W-:Y:S02]  /*0610*/  IADD3 R16, R16, -0x3f400000, RZ ;  /* 0xc0c0000010107810 */ /* 0x000fe40007ffe0ff */
[----:B------:R-:W-:Y:S02]  /*0620*/  IADD3 R18, R19, -0x3f400000, RZ ;  /* 0xc0c0000013127810 */ /* 0x000fe40007ffe0ff */
[----:B------:R-:W-:Y:S02]  /*0630*/  LOP3.LUT R15, R15, 0xff800000, RZ, 0xc0, !PT ;  /* 0xff8000000f0f7812 */ /* 0x000fe400078ec0ff */
[----:B------:R-:W-:-:S02]  /*0640*/  LOP3.LUT R14, R14, 0xff800000, RZ, 0xc0, !PT ;  /* 0xff8000000e0e7812 */ /* 0x000fc400078ec0ff */
[----:B------:R-:W-:Y:S02]  /*0650*/  LOP3.LUT R16, R16, 0xff800000, RZ, 0xc0, !PT ;  /* 0xff80000010107812 */ /* 0x000fe400078ec0ff */
[----:B------:R-:W-:Y:S02]  /*0660*/  LOP3.LUT R18, R18, 0xff800000, RZ, 0xc0, !PT ;  /* 0xff80000012127812 */ /* 0x000fe400078ec0ff */
[----:B------:R-:W-:Y:S02]  /*0670*/  IADD3 R17, -R15, 0x40800000, RZ ;  /* 0x408000000f117810 */ /* 0x000fe40007ffe1ff */
[----:B------:R-:W-:Y:S02]  /*0680*/  IADD3 R19, -R14, 0x40800000, RZ ;  /* 0x408000000e137810 */ /* 0x000fe40007ffe1ff */
[----:B------:R-:W-:Y:S02]  /*0690*/  IADD3 R21, -R16, 0x40800000, RZ ;  /* 0x4080000010157810 */ /* 0x000fe40007ffe1ff */
[----:B------:R-:W-:Y:S01]  /*06a0*/  IADD3 R25, -R18, 0x40800000, RZ ;  /* 0x4080000012197810 */ /* 0x000fe20007ffe1ff */
[-C--:B------:R-:W-:Y:S01]  /*06b0*/  FFMA.FTZ R17, R17, R0.reuse, -1 ;  /* 0xbf80000011117423 */ /* 0x080fe20000010000 */
[-C--:B------:R-:W-:Y:S01]  /*06c0*/  FFMA.FTZ R22, R19, R0.reuse, -1 ;  /* 0xbf80000013167423 */ /* 0x080fe20000010000 */
[-C--:B------:R-:W-:Y:S01]  /*06d0*/  FFMA.FTZ R23, R21, R0.reuse, -1 ;  /* 0xbf80000015177423 */ /* 0x080fe20000010000 */
[----:B------:R-:W-:Y:S01]  /*06e0*/  IADD3 R20, R4, -R15, RZ ;  /* 0x8000000f04147210 */ /* 0x000fe20007ffe0ff */
[----:B------:R-:W-:Y:S01]  /*06f0*/  FFMA.FTZ R25, R25, R0, -1 ;  /* 0xbf80000019197423 */ /* 0x000fe20000010000 */
[----:B------:R-:W-:-:S02]  /*0700*/  IADD3 R19, R5, -R14, RZ ;  /* 0x8000000e05137210 */ /* 0x000fc40007ffe0ff */
[----:B------:R-:W-:Y:S02]  /*0710*/  IADD3 R0, R11, -R16, RZ ;  /* 0x800000100b007210 */ /* 0x000fe40007ffe0ff */
[----:B------:R-:W-:Y:S01]  /*0720*/  IADD3 R24, R13, -R18, RZ ;  /* 0x800000120d187210 */ /* 0x000fe20007ffe0ff */
[----:B------:R-:W-:Y:S01]  /*0730*/  FADD R20, R20, R17 ;  /* 0x0000001114147221 */ /* 0x000fe20000000000 */
[----:B------:R-:W-:Y:S01]  /*0740*/  MOV R21, 0x3d39bf78 ;  /* 0x3d39bf7800157802 */ /* 0x000fe20000000f00 */
[----:B------:R-:W-:Y:S01]  /*0750*/  FADD R19, R19, R22 ;  /* 0x0000001613137221 */ /* 0x000fe20000000000 */
[----:B------:R-:W-:Y:S01]  /*0760*/  FADD R17, R0, R23 ;  /* 0x0000001700117221 */ /* 0x000fe20000000000 */
[----:B------:R-:W-:Y:S02]  /*0770*/  FADD R0, R24, R25 ;  /* 0x0000001918007221 */ /* 0x000fe40000000000 */
[-C--:B------:R-:W-:Y:S01]  /*0780*/  FFMA.FTZ R23, R20, -R21.reuse, 0.10546888411045074463 ;  /* 0x3dd8001214177423 */ /* 0x080fe20000010815 */
[-C--:B------:R-:W-:Y:S01]  /*0790*/  FFMA.FTZ R22, R19, -R21.reuse, 0.10546888411045074463 ;  /* 0x3dd8001213167423 */ /* 0x080fe20000010815 */
[-C--:B------:R-:W-:Y:S01]  /*07a0*/  FFMA.FTZ R24, R17, -R21.reuse, 0.10546888411045074463 ;  /* 0x3dd8001211187423 */ /* 0x080fe20000010815 */
[----:B------:R-:W-:Y:S01]  /*07b0*/  FFMA.FTZ R21, R0, -R21, 0.10546888411045074463 ;  /* 0x3dd8001200157423 */ /* 0x000fe20000010815 */
[----:B------:R-:W-:Y:S01]  /*07c0*/  FFMA.FTZ R23, R20, R23, -0.13229703903198242188 ;  /* 0xbe0778e014177423 */ /* 0x000fe20000010017 */
[----:B------:R-:W-:Y:S01]  /*07d0*/  FFMA.FTZ R22, R19, R22, -0.13229703903198242188 ;  /* 0xbe0778e013167423 */ /* 0x000fe20000010016 */
[----:B------:R-:W-:Y:S01]  /*07e0*/  FFMA.FTZ R24, R17, R24, -0.13229703903198242188 ;  /* 0xbe0778e011187423 */ /* 0x000fe20000010018 */
[----:B------:R-:W-:Y:S01]  /*07f0*/  FFMA.FTZ R21, R0, R21, -0.13229703903198242188 ;  /* 0xbe0778e000157423 */ /* 0x000fe20000010015 */
[----:B------:R-:W-:Y:S01]  /*0800*/  FFMA.FTZ R23, R20, R23, 0.14491446316242218018 ;  /* 0x3e14647514177423 */ /* 0x000fe20000010017 */
[----:B------:R-:W-:Y:S01]  /*0810*/  FFMA.FTZ R22, R19, R22, 0.14491446316242218018 ;  /* 0x3e14647513167423 */ /* 0x000fe20000010016 */
[----:B------:R-:W-:Y:S01]  /*0820*/  FFMA.FTZ R24, R17, R24, 0.14491446316242218018 ;  /* 0x3e14647511187423 */ /* 0x000fe20000010018 */
[----:B------:R-:W-:Y:S01]  /*0830*/  FFMA.FTZ R21, R0, R21, 0.14491446316242218018 ;  /* 0x3e14647500157423 */ /* 0x000fe20000010015 */
[----:B------:R-:W-:Y:S01]  /*0840*/  FFMA.FTZ R23, R20, R23, -0.16641564667224884033 ;  /* 0xbe2a68dd14177423 */ /* 0x000fe20000010017 */
[----:B------:R-:W-:Y:S01]  /*0850*/  FFMA.FTZ R22, R19, R22, -0.16641564667224884033 ;  /* 0xbe2a68dd13167423 */ /* 0x000fe20000010016 */
[----:B------:R-:W-:Y:S01]  /*0860*/  FFMA.FTZ R24, R17, R24, -0.16641564667224884033 ;  /* 0xbe2a68dd11187423 */ /* 0x000fe20000010018 */
[----:B------:R-:W-:Y:S01]  /*0870*/  FFMA.FTZ R21, R0, R21, -0.16641564667224884033 ;  /* 0xbe2a68dd00157423 */ /* 0x000fe20000010015 */
[----:B------:R-:W-:Y:S01]  /*0880*/  FFMA.FTZ R23, R20, R23, 0.19988867640495300293 ;  /* 0x3e4caf9e14177423 */ /* 0x000fe20000010017 */
[----:B------:R-:W-:Y:S01]  /*0890*/  FFMA.FTZ R22, R19, R22, 0.19988867640495300293 ;  /* 0x3e4caf9e13167423 */ /* 0x000fe20000010016 */
[----:B------:R-:W-:Y:S01]  /*08a0*/  FFMA.FTZ R24, R17, R24, 0.19988867640495300293 ;  /* 0x3e4caf9e11187423 */ /* 0x000fe20000010018 */
[----:B------:R-:W-:Y:S01]  /*08b0*/  FFMA.FTZ R21, R0, R21, 0.19988867640495300293 ;  /* 0x3e4caf9e00157423 */ /* 0x000fe20000010015 */
[----:B------:R-:W-:Y:S01]  /*08c0*/  FFMA.FTZ R23, R20, R23, -0.25000196695327758789 ;  /* 0xbe80004214177423 */ /* 0x000fe20000010017 */
[----:B------:R-:W-:Y:S01]  /*08d0*/  FFMA.FTZ R22, R19, R22, -0.25000196695327758789 ;  /* 0xbe80004213167423 */ /* 0x000fe20000010016 */
[----:B------:R-:W-:Y:S01]  /*08e0*/  FFMA.FTZ R24, R17, R24, -0.25000196695327758789 ;  /* 0xbe80004211187423 */ /* 0x000fe20000010018 */
[----:B------:R-:W-:Y:S01]  /*08f0*/  FFMA.FTZ R21, R0, R21, -0.25000196695327758789 ;  /* 0xbe80004200157423 */ /* 0x000fe20000010015 */
[----:B------:R-:W-:Y:S01]  /*0900*/  FFMA.FTZ R23, R20, R23, 0.33333510160446166992 ;  /* 0x3eaaaae614177423 */ /* 0x000fe20000010017 */
[----:B------:R-:W-:Y:S01]  /*0910*/  FFMA.FTZ R22, R19, R22, 0.33333510160446166992 ;  /* 0x3eaaaae613167423 */ /* 0x000fe20000010016 */
[----:B------:R-:W-:Y:S01]  /*0920*/  FFMA.FTZ R24, R17, R24, 0.33333510160446166992 ;  /* 0x3eaaaae611187423 */ /* 0x000fe20000010018 */
[----:B------:R-:W-:Y:S01]  /*0930*/  FFMA.FTZ R21, R0, R21, 0.33333510160446166992 ;  /* 0x3eaaaae600157423 */ /* 0x000fe20000010015 */
[----:B------:R-:W-:Y:S01]  /*0940*/  ISETP.GE.U32.AND P4, PT, R4, 0x7f800000, PT ;  /* 0x7f8000000400780c */ /* 0x000fe20003f86070 */
[----:B------:R-:W-:Y:S01]  /*0950*/  FFMA.FTZ R22, R19, R22, -0.5 ;  /* 0xbf00000013167423 */ /* 0x000fe20000010016 */
[----:B------:R-:W-:Y:S01]  /*0960*/  FFMA.FTZ R23, R20, R23, -0.5 ;  /* 0xbf00000014177423 */ /* 0x000fe20000010017 */
[C---:B------:R-:W-:Y:S01]  /*0970*/  FFMA.FTZ R21, R0.reuse, R21, -0.5 ;  /* 0xbf00000000157423 */ /* 0x040fe20000010015 */
[----:B------:R-:W-:Y:S01]  /*0980*/  FFMA.FTZ R24, R17, R24, -0.5 ;  /* 0xbf00000011187423 */ /* 0x000fe20000010018 */
[----:B------:R-:W-:Y:S01]  /*0990*/  I2FP.F32.S32 R14, R14 ;  /* 0x0000000e000e7245 */ /* 0x000fe20000201400 */
[----:B------:R-:W-:Y:S01]  /*09a0*/  FMUL R22, R19, R22 ;  /* 0x0000001613167220 */ /* 0x000fe20000400000 */
[----:B------:R-:W-:Y:S01]  /*09b0*/  FMUL R21, R0, R21 ;  /* 0x0000001500157220 */ /* 0x000fe20000400000 */
[----:B------:R-:W-:Y:S01]  /*09c0*/  I2FP.F32.S32 R16, R16 ;  /* 0x0000001000107245 */ /* 0x000fe20000201400 */
[----:B------:R-:W-:Y:S01]  /*09d0*/  FMUL R23, R20, R23 ;  /* 0x0000001714177220 */ /* 0x000fe20000400000 */
[----:B------:R-:W-:Y:S01]  /*09e0*/  I2FP.F32.S32 R18, R18 ;  /* 0x0000001200127245 */ /* 0x000fe20000201400 */
[----:B------:R-:W-:Y:S01]  /*09f0*/  FMUL R24, R17, R24 ;  /* 0x0000001811187220 */ /* 0x000fe20000400000 */
[----:B------:R-:W-:Y:S01]  /*0a00*/  I2FP.F32.S32 R15, R15 ;  /* 0x0000000f000f7245 */ /* 0x000fe20000201400 */
[----:B------:R-:W-:Y:S01]  /*0a10*/  FFMA.FTZ R19, R19, R22, R19 ;  /* 0x0000001613137223 */ /* 0x000fe20000010013 */
[----:B------:R-:W-:Y:S01]  /*0a20*/  FFMA.FTZ R0, R0, R21, R0 ;  /* 0x0000001500007223 */ /* 0x000fe20000010000 */
[----:B------:R-:W-:Y:S01]  /*0a30*/  FMUL R14, R14, 1.1920928955078125e-07 ;  /* 0x340000000e0e7820 */ /* 0x000fe20000400000 */
[----:B------:R-:W-:Y:S01]  /*0a40*/  FFMA.FTZ R20, R20, R23, R20 ;  /* 0x0000001714147223 */ /* 0x000fe20000010014 */
[----:B------:R-:W-:Y:S01]  /*0a50*/  FFMA.FTZ R17, R17, R24, R17 ;  /* 0x0000001811117223 */ /* 0x000fe20000010011 */
[----:B------:R-:W-:Y:S01]  /*0a60*/  FMUL R16, R16, 1.1920928955078125e-07 ;  /* 0x3400000010107820 */ /* 0x000fe20000400000 */
[----:B------:R-:W-:Y:S01]  /*0a70*/  FMUL R21, R18, 1.1920928955078125e-07 ;  /* 0x3400000012157820 */ /* 0x000fe20000400000 */
[----:B------:R-:W-:Y:S01]  /*0a80*/  FMUL R15, R15, 1.1920928955078125e-07 ;  /* 0x340000000f0f7820 */ /* 0x000fe20000400000 */
[----:B------:R-:W-:Y:S01]  /*0a90*/  FFMA.FTZ R19, R14, 0.69314718246459960938, R19 ;  /* 0x3f3172180e137823 */ /* 0x000fe20000010013 */
[----:B------:R-:W-:Y:S01]  /*0aa0*/  FSETP.GT.AND P0, PT, R12, 20, PT ;  /* 0x41a000000c00780b */ /* 0x000fe20003f04000 */
[----:B------:R-:W-:Y:S01]  /*0ab0*/  FFMA.FTZ R17, R16, 0.69314718246459960938, R17 ;  /* 0x3f31721810117823 */ /* 0x000fe20000010011 */
[----:B------:R-:W-:Y:S01]  /*0ac0*/  ISETP.GE.U32.AND P1, PT, R5, 0x7f800000, PT ;  /* 0x7f8000000500780c */ /* 0x000fe20003f26070 */
[----:B------:R-:W-:Y:S01]  /*0ad0*/  FFMA.FTZ R14, R21, 0.69314718246459960938, R0 ;  /* 0x3f317218150e7823 */ /* 0x000fe20000010000 */
[----:B------:R-:W-:Y:S01]  /*0ae0*/  ISETP.GE.U32.AND P2, PT, R11, 0x7f800000, PT ;  /* 0x7f8000000b00780c */ /* 0x000fe20003f46070 */
[----:B------:R-:W-:Y:S01]  /*0af0*/  FFMA.FTZ R15, R15, 0.69314718246459960938, R20 ;  /* 0x3f3172180f0f7823 */ /* 0x000fe20000010014 */
[----:B------:R-:W-:Y:S01]  /*0b00*/  ISETP.GE.U32.AND P3, PT, R13, 0x7f800000, PT ;  /* 0x7f8000000d00780c */ /* 0x000fe20003f66070 */
[----:B------:R-:W-:-:S12]  /*0b10*/  @!P4 BRA `(.L_x_1) ;  /* 0x000000000014c947 */ /* 0x000fd80003800000 */
[C---:B------:R-:W-:Y:S02]  /*0b20*/  ISETP.GE.AND P4, PT, R4.reuse, -0x407fffff, PT ;  /* 0xbf8000010400780c */ /* 0x040fe40003f86270 */
[----:B------:R-:W-:-:S11]  /*0b30*/  FSETP.NEU.AND P5, PT, R4, RZ, PT ;  /* 0x000000ff0400720b */ /* 0x000fd60003fad000 */
[----:B------:R-:W-:-:S05]  /*0b40*/  @P4 MOV R21, 0x7f800000 ;  /* 0x7f80000000154802 */ /* 0x000fca0000000f00 */
[----:B------:R-:W-:-:S05]  /*0b50*/  @P4 FFMA.FTZ R15, R4, R21, +INF ;  /* 0x7f800000040f4423 */ /* 0x000fca0000010015 */
[----:B------:R-:W-:-:S07]  /*0b60*/  FSEL R15, R15, -RZ, P5 ;  /* 0x800000ff0f0f7208 */ /* 0x000fce0002800000 */
.L_x_1:
[----:B------:R-:W-:Y:S05]  /*0b70*/  BSYNC B0 ;  /* 0x0000000000007941 */ /* 0x000fea0003800000 */
.L_x_0:
[----:B------:R-:W-:Y:S04]  /*0b80*/  BSSY B0, `(.L_x_2) ;  /* 0x0000007000007945 */ /* 0x000fe80003800000 */
[----:B------:R-:W-:Y:S05]  /*0b90*/  @!P1 BRA `(.L_x_3) ;  /* 0x0000000000149947 */ /* 0x000fea0003800000 */
[C---:B------:R-:W-:Y:S02]  /*0ba0*/  ISETP.GE.AND P1, PT, R5.reuse, -0x407fffff, PT ;  /* 0xbf8000010500780c */ /* 0x040fe40003f26270 */
[----:B------:R-:W-:-:S11]  /*0bb0*/  FSETP.NEU.AND P4, PT, R5, RZ, PT ;  /* 0x000000ff0500720b */ /* 0x000fd60003f8d000 */
[----:B------:R-:W-:-:S05]  /*0bc0*/  @P1 MOV R0, 0x7f800000 ;  /* 0x7f80000000001802 */ /* 0x000fca0000000f00 */
[----:B------:R-:W-:-:S05]  /*0bd0*/  @P1 FFMA.FTZ R19, R5, R0, +INF ;  /* 0x7f80000005131423 */ /* 0x000fca0000010000 */
[----:B------:R-:W-:-:S07]  /*0be0*/  FSEL R19, R19, -RZ, P4 ;  /* 0x800000ff13137208 */ /* 0x000fce0002000000 */
.L_x_3:
[----:B------:R-:W-:Y:S05]  /*0bf0*/  BSYNC B0 ;  /* 0x0000000000007941 */ /* 0x000fea0003800000 */
.L_x_2:
[----:B------:R-:W-:Y:S04]  /*0c00*/  BSSY B0, `(.L_x_4) ;  /* 0x0000007000007945 */ /* 0x000fe80003800000 */
[----:B------:R-:W-:Y:S05]  /*0c10*/  @!P2 BRA `(.L_x_5) ;  /* 0x000000000014a947 */ /* 0x000fea0003800000 */
[C---:B------:R-:W-:Y:S02]  /*0c20*/  ISETP.GE.AND P1, PT, R11.reuse, -0x407fffff, PT ;  /* 0xbf8000010b00780c */ /* 0x040fe40003f26270 */
[----:B------:R-:W-:-:S11]  /*0c30*/  FSETP.NEU.AND P2, PT, R11, RZ, PT ;  /* 0x000000ff0b00720b */ /* 0x000fd60003f4d000 */
[----:B------:R-:W-:-:S05]  /*0c40*/  @P1 MOV R0, 0x7f800000 ;  /* 0x7f80000000001802 */ /* 0x000fca0000000f00 */
[----:B------:R-:W-:-:S05]  /*0c50*/  @P1 FFMA.FTZ R17, R11, R0, +INF ;  /* 0x7f8000000b111423 */ /* 0x000fca0000010000 */
[----:B------:R-:W-:-:S07]  /*0c60*/  FSEL R17, R17, -RZ, P2 ;  /* 0x800000ff11117208 */ /* 0x000fce0001000000 */
.L_x_5:
[----:B------:R-:W-:Y:S05]  /*0c70*/  BSYNC B0 ;  /* 0x0000000000007941 */ /* 0x000fea0003800000 */
.L_x_4:
[----:B------:R-:W-:Y:S04]  /*0c80*/  BSSY B0, `(.L_x_6) ;  /* 0x0000007000007945 */ /* 0x000fe80003800000 */
[----:B------:R-:W-:Y:S05]  /*0c90*/  @!P3 BRA `(.L_x_7) ;  /* 0x000000000014b947 */ /* 0x000fea0003800000 */
[C---:B------:R-:W-:Y:S02]  /*0ca0*/  ISETP.GE.AND P1, PT, R13.reuse, -0x407fffff, PT ;  /* 0xbf8000010d00780c */ /* 0x040fe40003f26270 */
[----:B------:R-:W-:-:S11]  /*0cb0*/  FSETP.NEU.AND P2, PT, R13, RZ, PT ;  /* 0x000000ff0d00720b */ /* 0x000fd60003f4d000 */
[----:B------:R-:W-:-:S05]  /*0cc0*/  @P1 MOV R0, 0x7f800000 ;  /* 0x7f80000000001802 */ /* 0x000fca0000000f00 */
[----:B------:R-:W-:-:S05]  /*0cd0*/  @P1 FFMA.FTZ R14, R13, R0, +INF ;  /* 0x7f8000000d0e1423 */ /* 0x000fca0000010000 */
[----:B------:R-:W-:-:S07]  /*0ce0*/  FSEL R14, R14, -RZ, P2 ;  /* 0x800000ff0e0e7208 */ /* 0x000fce0001000000 */
.L_x_7:
[----:B------:R-:W-:Y:S05]  /*0cf0*/  BSYNC B0 ;  /* 0x0000000000007941 */ /* 0x000fea0003800000 */
.L_x_6:
[----:B------:R-:W-:Y:S01]  /*0d00*/  FSEL R15, R12, R15, P0 ;  /* 0x0000000f0c0f7208 */ /* 0x000fe20000000000 */
[----:B------:R-:W-:Y:S01]  /*0d10*/  BSSY B0, `(.L_x_8) ;  /* 0x0000018000007945 */ /* 0x000fe20003800000 */
[----:B------:R-:W-:Y:S02]  /*0d20*/  FSETP.GT.AND P0, PT, R10, 20, PT ;  /* 0x41a000000a00780b */ /* 0x000fe40003f04000 */
[----:B------:R-:W-:Y:S01]  /*0d30*/  FSETP.GT.AND P2, PT, R2, 20, PT ;  /* 0x41a000000200780b */ /* 0x000fe20003f44000 */
[----:B------:R-:W-:Y:S01]  /*0d40*/  FADD.FTZ R13, |R15|, -RZ ;  /* 0x800000ff0f0d7221 */ /* 0x000fe20000010200 */
[----:B------:R-:W-:-:S04]  /*0d50*/  FSEL R4, R10, R19, P0 ;  /* 0x000000130a047208 */ /* 0x000fc80000000000 */
[----:B------:R-:W-:-:S13]  /*0d60*/  FSETP.GE.AND P1, PT, R13, 0.60000002384185791016, PT ;  /* 0x3f19999a0d00780b */ /* 0x000fda0003f26000 */
[----:B------:R-:W-:Y:S05]  /*0d70*/  @!P1 BRA `(.L_x_9) ;  /* 0x0000000000289947 */ /* 0x000fea0003800000 */
[C---:B------:R-:W-:Y:S01]  /*0d80*/  FMUL R0, R13.reuse, 2.8853900432586669922 ;  /* 0x4038aa3b0d007820 */ /* 0x040fe20000400000 */
[----:B------:R-:W-:Y:S01]  /*0d90*/  HFMA2.MMA R16, -RZ, RZ, 1.875, 0 ;  /* 0x3f800000ff107435 */ /* 0x000fe200000001ff */
[----:B------:R-:W-:-:S04]  /*0da0*/  FSETP.GE.AND P0, PT, R13, 9.010913848876953125, PT ;  /* 0x41102cb40d00780b */ /* 0x000fc80003f06000 */
[----:B------:R-:W0:Y:S02]  /*0db0*/  MUFU.EX2 R0, R0 ;  /* 0x0000000000007308 */ /* 0x000e240000000800 */
[----:B0-----:R-:W-:-:S06]  /*0dc0*/  FADD R11, R0, 1 ;  /* 0x3f800000000b7421 */ /* 0x001fcc0000000000 */
[----:B------:R-:W0:Y:S02]  /*0dd0*/  MUFU.RCP R11, R11 ;  /* 0x0000000b000b7308 */ /* 0x000e240000001000 */
[----:B0-----:R-:W-:-:S05]  /*0de0*/  FFMA.FTZ R5, R11, -2, R16 ;  /* 0xc00000000b057823 */ /* 0x001fca0000010010 */
[----:B------:R-:W-:-:S04]  /*0df0*/  FSEL R5, R5, 1, !P0 ;  /* 0x3f80000005057808 */ /* 0x000fc80004000000 */
[----:B------:R-:W-:Y:S01]  /*0e00*/  LOP3.LUT R5, R5, 0x80000000, R15, 0xf8, !PT ;  /* 0x8000000005057812 */ /* 0x000fe200078ef80f */
[----:B------:R-:W-:Y:S06]  /*0e10*/  BRA `(.L_x_10) ;  /* 0x00000000001c7947 */ /* 0x000fec0003800000 */
.L_x_9:
[----:B------:R-:W-:Y:S01]  /*0e20*/  MOV R0, 0x3c80f082 ;  /* 0x3c80f08200007802 */ /* 0x000fe20000000f00 */
[----:B------:R-:W-:-:S04]  /*0e30*/  FMUL R5, R15, R15 ;  /* 0x0000000f0f057220 */ /* 0x000fc80000400000 */
[----:B------:R-:W-:-:S04]  /*0e40*/  FFMA.FTZ R0, R5, R0, -0.052303962409496307373 ;  /* 0xbd563cae05007423 */ /* 0x000fc80000010000 */
[----:B------:R-:W-:-:S04]  /*0e50*/  FFMA.FTZ R0, R5, R0, 0.1331529766321182251 ;  /* 0x3e08594105007423 */ /* 0x000fc80000010000 */
[----:B------:R-:W-:-:S04]  /*0e60*/  FFMA.FTZ R0, R5, R0, -0.33332768082618713379 ;  /* 0xbeaaa9ed05007423 */ /* 0x000fc80000010000 */
[----:B------:R-:W-:-:S04]  /*0e70*/  FFMA.FTZ R0, R5, R0, RZ ;  /* 0x0000000005007223 */ /* 0x000fc800000100ff */
[----:B------:R-:W-:-:S07]  /*0e80*/  FFMA.FTZ R5, R15, R0, R15 ;  /* 0x000000000f057223 */ /* 0x000fce000001000f */
.L_x_10:
[----:B------:R-:W-:Y:S05]  /*0e90*/  BSYNC B0 ;  /* 0x0000000000007941 */ /* 0x000fea0003800000 */
.L_x_8:
[----:B------:R-:W-:Y:S01]  /*0ea0*/  FADD.FTZ R15, |R4|, -RZ ;  /* 0x800000ff040f7221 */ /* 0x000fe20000010200 */
[----:B------:R-:W-:Y:S01]  /*0eb0*/  BSSY B0, `(.L_x_11) ;  /* 0x0000016000007945 */ /* 0x000fe20003800000 */
[----:B------:R-:W-:Y:S02]  /*0ec0*/  FSETP.GT.AND P1, PT, R3, 20, PT ;  /* 0x41a000000300780b */ /* 0x000fe40003f24000 */
[----:B------:R-:W-:Y:S02]  /*0ed0*/  FSEL R17, R2, R17, P2 ;  /* 0x0000001102117208 */ /* 0x000fe40001000000 */
        /* <DEDUP_REMOVED lines=12> */
.L_x_12:
[----:B------:R-:W-:Y:S01]  /*0fa0*/  MOV R0, 0x3c80f082 ;  /* 0x3c80f08200007802 */ /* 0x000fe20000000f00 */
[----:B------:R-:W-:-:S04]  /*0fb0*/  FMUL R11, R4, R4 ;  /* 0x00000004040b7220 */ /* 0x000fc80000400000 */
[----:B------:R-:W-:-:S04]  /*0fc0*/  FFMA.FTZ R0, R11, R0, -0.052303962409496307373 ;  /* 0xbd563cae0b007423 */ /* 0x000fc80000010000 */
[----:B------:R-:W-:-:S04]  /*0fd0*/  FFMA.FTZ R0, R11, R0, 0.1331529766321182251 ;  /* 0x3e0859410b007423 */ /* 0x000fc80000010000 */
[----:B------:R-:W-:-:S04]  /*0fe0*/  FFMA.FTZ R0, R11, R0, -0.33332768082618713379 ;  /* 0xbeaaa9ed0b007423 */ /* 0x000fc80000010000 */
[----:B------:R-:W-:-:S04]  /*0ff0*/  FFMA.FTZ R11, R11, R0, RZ ;  /* 0x000000000b0b7223 */ /* 0x000fc800000100ff */
[----:B------:R-:W-:-:S07]  /*1000*/  FFMA.FTZ R11, R4, R11, R4 ;  /* 0x0000000b040b7223 */ /* 0x000fce0000010004 */
.L_x_13:
[----:B------:R-:W-:Y:S05]  /*1010*/  BSYNC B0 ;  /* 0x0000000000007941 */ /* 0x000fea0003800000 */
.L_x_11:
[----:B------:R-:W-:Y:S01]  /*1020*/  FADD.FTZ R15, |R17|, -RZ ;  /* 0x800000ff110f7221 */ /* 0x000fe20000010200 */
[----:B------:R-:W-:Y:S01]  /*1030*/  BSSY B0, `(.L_x_14) ;  /* 0x0000015000007945 */ /* 0x000fe20003800000 */
[----:B------:R-:W-:-:S03]  /*1040*/  FSEL R14, R3, R14, P1 ;  /* 0x0000000e030e7208 */ /* 0x000fc60000800000 */
        /* <DEDUP_REMOVED lines=12> */
.L_x_15:
[----:B------:R-:W-:Y:S01]  /*1110*/  MOV R0, 0x3c80f082 ;  /* 0x3c80f08200007802 */ /* 0x000fe20000000f00 */
[----:B------:R-:W-:-:S04]  /*1120*/  FMUL R13, R17, R17 ;  /* 0x00000011110d7220 */ /* 0x000fc80000400000 */
[----:B------:R-:W-:-:S04]  /*1130*/  FFMA.FTZ R0, R13, R0, -0.052303962409496307373 ;  /* 0xbd563cae0d007423 */ /* 0x000fc80000010000 */
[----:B------:R-:W-:-:S04]  /*1140*/  FFMA.FTZ R0, R13, R0, 0.1331529766321182251 ;  /* 0x3e0859410d007423 */ /* 0x000fc80000010000 */
[----:B------:R-:W-:-:S04]  /*1150*/  FFMA.FTZ R0, R13, R0, -0.33332768082618713379 ;  /* 0xbeaaa9ed0d007423 */ /* 0x000fc80000010000 */
[----:B------:R-:W-:-:S04]  /*1160*/  FFMA.FTZ R0, R13, R0, RZ ;  /* 0x000000000d007223 */ /* 0x000fc800000100ff */
[----:B------:R-:W-:-:S07]  /*1170*/  FFMA.FTZ R17, R17, R0, R17 ;  /* 0x0000000011117223 */ /* 0x000fce0000010011 */
.L_x_16:
[----:B------:R-:W-:Y:S05]  /*1180*/  BSYNC B0 ;  /* 0x0000000000007941 */ /* 0x000fea0003800000 */
.L_x_14:
[----:B------:R-:W-:Y:S01]  /*1190*/  FADD.FTZ R15, |R14|, -RZ ;  /* 0x800000ff0e0f7221 */ /* 0x000fe20000010200 */
[----:B------:R-:W-:Y:S04]  /*11a0*/  BSSY B0, `(.L_x_17) ;  /* 0x0000014000007945 */ /* 0x000fe80003800000 */
        /* <DEDUP_REMOVED lines=12> */
.L_x_18:
[----:B------:R-:W-:Y:S01]  /*1270*/  MOV R0, 0x3c80f082 ;  /* 0x3c80f08200007802 */ /* 0x000fe20000000f00 */
[----:B------:R-:W-:-:S04]  /*1280*/  FMUL R13, R14, R14 ;  /* 0x0000000e0e0d7220 */ /* 0x000fc80000400000 */
[----:B------:R-:W-:-:S04]  /*1290*/  FFMA.FTZ R0, R13, R0, -0.052303962409496307373 ;  /* 0xbd563cae0d007423 */ /* 0x000fc80000010000 */
[----:B------:R-:W-:-:S04]  /*12a0*/  FFMA.FTZ R0, R13, R0, 0.1331529766321182251 ;  /* 0x3e0859410d007423 */ /* 0x000fc80000010000 */
[----:B------:R-:W-:-:S04]  /*12b0*/  FFMA.FTZ R0, R13, R0, -0.33332768082618713379 ;  /* 0xbeaaa9ed0d007423 */ /* 0x000fc80000010000 */
[----:B------:R-:W-:-:S04]  /*12c0*/  FFMA.FTZ R13, R13, R0, RZ ;  /* 0x000000000d0d7223 */ /* 0x000fc800000100ff */
[----:B------:R-:W-:-:S07]  /*12d0*/  FFMA.FTZ R14, R14, R13, R14 ;  /* 0x0000000d0e0e7223 */ /* 0x000fce000001000e */
.L_x_19:
[----:B------:R-:W-:Y:S05]  /*12e0*/  BSYNC B0 ;  /* 0x0000000000007941 */ /* 0x000fea0003800000 */
.L_x_17:
[----:B------:R-:W0:Y:S01]  /*12f0*/  S2UR UR5, SR_CgaCtaId ;  /* 0x00000000000579c3 */ /* 0x000e220000008800 */
[--C-:B------:R-:W-:Y:S01]  /*1300*/  SHF.R.U32.HI R13, RZ, 0x6, R7.reuse ;  /* 0x00000006ff0d7819 */ /* 0x100fe20000011607 */
[----:B------:R-:W-:Y:S01]  /*1310*/  UMOV UR4, 0x400 ;  /* 0x0000040000047882 */ /* 0x000fe20000000000 */
[----:B------:R-:W-:Y:S01]  /*1320*/  SHF.L.U32 R0, R7, 0x2, RZ ;  /* 0x0000000207007819 */ /* 0x000fe200000006ff */
[----:B------:R-:W-:Y:S01]  /*1330*/  FMUL R5, R12, R5 ;  /* 0x000000050c057220 */ /* 0x000fe20000400000 */
[----:B------:R-:W-:Y:S01]  /*1340*/  SGXT.U32 R13, R13, 0x1 ;  /* 0x000000010d0d781a */ /* 0x000fe20000000000 */
[----:B------:R-:W-:Y:S01]  /*1350*/  FMUL R11, R10, R11 ;  /* 0x0000000b0a0b7220 */ /* 0x000fe20000400000 */
[----:B------:R-:W-:Y:S01]  /*1360*/  SHF.R.U32.HI R4, RZ, 0x2, R7 ;  /* 0x00000002ff047819 */ /* 0x000fe20000011607 */
[----:B------:R-:W-:Y:S01]  /*1370*/  FMUL R17, R2, R17 ;  /* 0x0000001102117220 */ /* 0x000fe20000400000 */
[----:B------:R-:W-:Y:S01]  /*1380*/  LOP3.LUT R15, R0, 0xfc, RZ, 0xc0, !PT ;  /* 0x000000fc000f7812 */ /* 0x000fe200078ec0ff */
[----:B------:R-:W-:Y:S01]  /*1390*/  FMUL R14, R3, R14 ;  /* 0x0000000e030e7220 */ /* 0x000fe20000400000 */
[----:B------:R-:W-:-:S02]  /*13a0*/  LOP3.LUT R0, R6, R13, RZ, 0xfc, !PT ;  /* 0x0000000d06007212 */ /* 0x000fc400078efcff */
[----:B------:R-:W-:Y:S02]  /*13b0*/  LOP3.LUT R6, R4, 0x10, RZ, 0xc0, !PT ;  /* 0x0000001004067812 */ /* 0x000fe400078ec0ff */
[----:B------:R-:W-:Y:S02]  /*13c0*/  PRMT R13, R15, 0x6540, R8 ;  /* 0x000065400f0d7816 */ /* 0x000fe40000000008 */
[----:B------:R-:W-:Y:S02]  /*13d0*/  SHF.L.U32 R7, R7, 0x4, RZ ;  /* 0x0000000407077819 */ /* 0x000fe400000006ff */
[----:B------:R-:W-:Y:S02]  /*13e0*/  VIMNMX R8, R0, R13, !PT ;  /* 0x0000000d00087248 */ /* 0x000fe40007fe0100 */
[----:B------:R-:W-:Y:S02]  /*13f0*/  LOP3.LUT R7, R7, 0x7f0, RZ, 0xc0, !PT ;  /* 0x000007f007077812 */ /* 0x000fe400078ec0ff */
[----:B------:R-:W-:Y:S01]  /*1400*/  ISETP.GE.AND P0, PT, R8, 0x100, PT ;  /* 0x000001000800780c */ /* 0x000fe20003f06270 */
[----:B0-----:R-:W-:-:S06]  /*1410*/  UPRMT UR4, UR5, 0x654, UR4 ;  /* 0x0000065405047896 */ /* 0x001fcc0008000004 */
[----:B------:R-:W-:Y:S02]  /*1420*/  LEA R4, R9, UR4, 0x2 ;  /* 0x0000000409047c11 */ /* 0x000fe4000f8e10ff */
[----:B------:R-:W-:-:S03]  /*1430*/  IADD3 R6, R7, UR4, R6 ;  /* 0x0000000407067c10 */ /* 0x000fc6000fffe006 */
[----:B------:R0:W-:Y:S04]  /*1440*/  STS [R4], R5 ;  /* 0x0000000504007388 */ /* 0x0001e80000000800 */
[----:B------:R0:W-:Y:S04]  /*1450*/  STS [R4+0x410], R11 ;  /* 0x0004100b04007388 */ /* 0x0001e80000000800 */
[----:B------:R0:W-:Y:S04]  /*1460*/  STS [R4+0x200], R17 ;  /* 0x0002001104007388 */ /* 0x0001e80000000800 */
[----:B------:R0:W-:Y:S01]  /*1470*/  STS [R4+0x610], R14 ;  /* 0x0006100e04007388 */ /* 0x0001e20000000800 */
[----:B------:R-:W-:Y:S06]  /*1480*/  BAR.SYNC.DEFER_BLOCKING 0x0 ;  /* 0x0000000000007b1d */ /* 0x000fec0000010000 */
[----:B0-----:R-:W-:Y:S05]  /*1490*/  @P0 EXIT ;  /* 0x000000000000094d */ /* 0x001fea0003800000 */
[----:B------:R-:W0:Y:S01]  /*14a0*/  LDS.128 R4, [R6] ;  /* 0x0000000006047984 */ /* 0x000e220000000c00 */
[----:B------:R-:W-:Y:S01]  /*14b0*/  SHF.R.S32.HI R8, RZ, 0x1f, R13 ;  /* 0x0000001fff087819 */ /* 0x000fe2000001140d */
[----:B------:R-:W1:Y:S03]  /*14c0*/  LDC.64 R2, c[0x0][0x238] ;  /* 0x00008e00ff027b82 */ /* 0x000e660000000a00 */
[----:B------:R-:W-:-:S04]  /*14d0*/  LEA.HI R8, R8, R13, RZ, 0x6 ;  /* 0x0000000d08087211 */ /* 0x000fc800078f30ff */
[C---:B------:R-:W-:Y:S02]  /*14e0*/  LOP3.LUT R10, R8.reuse, 0xffffffc0, RZ, 0xc0, !PT ;  /* 0xffffffc0080a7812 */ /* 0x040fe400078ec0ff */
[----:B------:R-:W-:Y:S02]  /*14f0*/  SHF.L.U32 R8, R8, 0x8, RZ ;  /* 0x0000000808087819 */ /* 0x000fe400000006ff */
[----:B------:R-:W-:Y:S02]  /*1500*/  IADD3 R13, R13, -R10, RZ ;  /* 0x8000000a0d0d7210 */ /* 0x000fe40007ffe0ff */
[----:B------:R-:W-:Y:S02]  /*1510*/  LOP3.LUT R8, R8, 0xffffc000, RZ, 0xc0, !PT ;  /* 0xffffc00008087812 */ /* 0x000fe400078ec0ff */
[----:B------:R-:W-:-:S04]  /*1520*/  LEA R13, R0, R13, 0x6 ;  /* 0x0000000d000d7211 */ /* 0x000fc800078e30ff */
[----:B------:R-:W-:-:S05]  /*1530*/  IADD3 R13, R13, R8, RZ ;  /* 0x000000080d0d7210 */ /* 0x000fca0007ffe0ff */
[----:B-1----:R-:W-:-:S05]  /*1540*/  IMAD.WIDE R2, R13, 0x4, R2 ;  /* 0x000000040d027825 */ /* 0x002fca00078e0202 */
[----:B0-----:R-:W-:Y:S01]  /*1550*/  STG.E.128 desc[UR6][R2.64], R4 ;  /* 0x0000000402007986 */ /* 0x001fe2000c101d06 */
[----:B------:R-:W-:Y:S05]  /*1560*/  EXIT ;  /* 0x000000000000794d */ /* 0x000fea0003800000 */
.L_x_20:
[----:B------:R-:W-:-:S00]  /*1570*/  BRA `(.L_x_20) ;  /* 0xfffffffc00fc7947 */ /* 0x000fc0000383ffff */
[----:B------:R-:W-:-:S00]  /*1580*/  NOP ;  /* 0x0000000000007918 */ /* 0x000fc00000000000 */
[----:B------:R-:W-:-:S00]  /*1590*/  NOP ;  /* 0x0000000000007918 */ /* 0x000fc00000000000 */
[----:B------:R-:W-:-:S00]  /*15a0*/  NOP ;  /* 0x0000000000007918 */ /* 0x000fc00000000000 */
[----:B------:R-:W-:-:S00]  /*15b0*/  NOP ;  /* 0x0000000000007918 */ /* 0x000fc00000000000 */
[----:B------:R-:W-:-:S00]  /*15c0*/  NOP ;  /* 0x0000000000007918 */ /* 0x000fc00000000000 */
[----:B------:R-:W-:-:S00]  /*15d0*/  NOP ;  /* 0x0000000000007918 */ /* 0x000fc00000000000 */
[----:B------:R-:W-:-:S00]  /*15e0*/  NOP ;  /* 0x0000000000007918 */ /* 0x000fc00000000000 */
[----:B------:R-:W-:-:S00]  /*15f0*/  NOP ;  /* 0x0000000000007918 */ /* 0x000fc00000000000 */
.L_x_21:


//--------------------- .nv.global.init           --------------------------
	.section	.nv.global.init,"aw",@progbits
.nv.global.init:
	.type		_$_str,@object
	.size		_$_str,(_$_str_$_2 - _$_str)
_$_str:
        /*0000*/ 	.byte	0x5f, 0x5f, 0x43, 0x55, 0x44, 0x41, 0x5f, 0x46, 0x54, 0x5a, 0x00
	.type		_$_str_$_2,@object
	.size		_$_str_$_2,(.L_1 - _$_str_$_2)
_$_str_$_2:
        /*000b*/ 	.byte	0x5f, 0x5f, 0x43, 0x55, 0x44, 0x41, 0x5f, 0x50, 0x52, 0x45, 0x43, 0x5f, 0x53, 0x51, 0x52, 0x54
        /*001b*/ 	.byte	0x00
.L_1:


//--------------------- .nv.shared.triton_poi_fused__native_batch_norm_legit_no_training_mul_softplus_tanh_27 --------------------------
	.section	.nv.shared.triton_poi_fused__native_batch_norm_legit_no_training_mul_softplus_tanh_27,"aw",@nobits
	.sectionflags	@""
	.align	16
	.zero		1024


//--------------------- .nv.constant0.triton_poi_fused__native_batch_norm_legit_no_training_mul_softplus_tanh_27 --------------------------
	.section	.nv.constant0.triton_poi_fused__native_batch_norm_legit_no_training_mul_softplus_tanh_27,"a",@progbits
	.sectionflags	@""
	.align	4
.nv.constant0.triton_poi_fused__native_batch_norm_legit_no_training_mul_softplus_tanh_27:
	.zero		584
